	.headerflags	@"EF_CUDA_TEXMODE_UNIFIED EF_CUDA_64BIT_ADDRESS EF_CUDA_ACCELERATORS EF_CUDA_SM90 EF_CUDA_VIRTUAL_SM(EF_CUDA_SM90)"
	.elftype	@"ET_EXEC"


//--------------------- .nv.info                  --------------------------
	.section	.nv.info,"",@"SHT_CUDA_INFO"
	.align	4


	//----- nvinfo : EIATTR_REGCOUNT
	.align		4
        /*0000*/ 	.byte	0x04, 0x2f
        /*0002*/ 	.short	(.L_3 - .L_2)
	.align		4
.L_2:
        /*0004*/ 	.word	index@(triton_poi_fused__native_batch_norm_legit_no_training_relu_13)
        /*0008*/ 	.word	0x0000001c


	//----- nvinfo : EIATTR_MIN_STACK_SIZE
	.align		4
.L_3:
        /*000c*/ 	.byte	0x04, 0x12
        /*000e*/ 	.short	(.L_5 - .L_4)
	.align		4
.L_4:
        /*0010*/ 	.word	index@(triton_poi_fused__native_batch_norm_legit_no_training_relu_13)
        /*0014*/ 	.word	0x00000000


	//----- nvinfo : EIATTR_FRAME_SIZE
	.align		4
.L_5:
        /*0018*/ 	.byte	0x04, 0x11
        /*001a*/ 	.short	(.L_7 - .L_6)
	.align		4
.L_6:
        /*001c*/ 	.word	index@(triton_poi_fused__native_batch_norm_legit_no_training_relu_13)
        /*0020*/ 	.word	0x00000000


	//----- nvinfo : EIATTR_MIN_STACK_SIZE
	.align		4
.L_7:
        /*0024*/ 	.byte	0x04, 0x12
        /*0026*/ 	.short	(.L_9 - .L_8)
	.align		4
.L_8:
        /*0028*/ 	.word	index@(triton_poi_fused__native_batch_norm_legit_no_training_relu_13)
        /*002c*/ 	.word	0x00000000
.L_9:


//--------------------- .nv.info.triton_poi_fused__native_batch_norm_legit_no_training_relu_13 --------------------------
	.section	.nv.info.triton_poi_fused__native_batch_norm_legit_no_training_relu_13,"",@"SHT_CUDA_INFO"
	.sectionflags	@""
	.align	4


	//----- nvinfo : EIATTR_CUDA_API_VERSION
	.align		4
        /*0000*/ 	.byte	0x04, 0x37
        /*0002*/ 	.short	(.L_11 - .L_10)
.L_10:
        /*0004*/ 	.word	0x0000007c


	//----- nvinfo : EIATTR_KPARAM_INFO
	.align		4
.L_11:
        /*0008*/ 	.byte	0x04, 0x17
        /*000a*/ 	.short	(.L_13 - .L_12)
.L_12:
        /*000c*/ 	.word	0x00000000
        /*0010*/ 	.short	0x0006
        /*0012*/ 	.short	0x0030
        /*0014*/ 	.byte	0x00, 0xf0, 0x11, 0x00


	//----- nvinfo : EIATTR_KPARAM_INFO
	.align		4
.L_13:
        /*0018*/ 	.byte	0x04, 0x17
        /*001a*/ 	.short	(.L_15 - .L_14)
.L_14:
        /*001c*/ 	.word	0x00000000
        /*0020*/ 	.short	0x0005
        /*0022*/ 	.short	0x0028
        /*0024*/ 	.byte	0x00, 0xf4, 0x21, 0x00


	//----- nvinfo : EIATTR_KPARAM_INFO
	.align		4
.L_15:
        /*0028*/ 	.byte	0x04, 0x17
        /*002a*/ 	.short	(.L_17 - .L_16)
.L_16:
        /*002c*/ 	.word	0x00000000
        /*0030*/ 	.short	0x0004
        /*0032*/ 	.short	0x0020
        /*0034*/ 	.byte	0x00, 0xf4, 0x21, 0x00


	//----- nvinfo : EIATTR_KPARAM_INFO
	.align		4
.L_17:
        /*0038*/ 	.byte	0x04, 0x17
        /*003a*/ 	.short	(.L_19 - .L_18)
.L_18:
        /*003c*/ 	.word	0x00000000
        /*0040*/ 	.short	0x0003
        /*0042*/ 	.short	0x0018
        /*0044*/ 	.byte	0x00, 0xf4, 0x21, 0x00


	//----- nvinfo : EIATTR_KPARAM_INFO
	.align		4
.L_19:
        /*0048*/ 	.byte	0x04, 0x17
        /*004a*/ 	.short	(.L_21 - .L_20)
.L_20:
        /*004c*/ 	.word	0x00000000
        /*0050*/ 	.short	0x0002
        /*0052*/ 	.short	0x0010
        /*0054*/ 	.byte	0x00, 0xf4, 0x21, 0x00


	//----- nvinfo : EIATTR_KPARAM_INFO
	.align		4
.L_21:
        /*0058*/ 	.byte	0x04, 0x17
        /*005a*/ 	.short	(.L_23 - .L_22)
.L_22:
        /*005c*/ 	.word	0x00000000
        /*0060*/ 	.short	0x0001
        /*0062*/ 	.short	0x0008
        /*0064*/ 	.byte	0x00, 0xf4, 0x21, 0x00


	//----- nvinfo : EIATTR_KPARAM_INFO
	.align		4
.L_23:
        /*0068*/ 	.byte	0x04, 0x17
        /*006a*/ 	.short	(.L_25 - .L_24)
.L_24:
        /*006c*/ 	.word	0x00000000
        /*0070*/ 	.short	0x0000
        /*0072*/ 	.short	0x0000
        /*0074*/ 	.byte	0x00, 0xf4, 0x21, 0x00


	//----- nvinfo : EIATTR_SPARSE_MMA_MASK
	.align		4
.L_25:
        /*0078*/ 	.byte	0x03, 0x50
        /*007a*/ 	.short	0x0000


	//----- nvinfo : EIATTR_MAXREG_COUNT
	.align		4
        /*007c*/ 	.byte	0x03, 0x1b
        /*007e*/ 	.short	0x00ff


	//----- nvinfo : EIATTR_EXIT_INSTR_OFFSETS
	.align		4
        /*0080*/ 	.byte	0x04, 0x1c
        /*0082*/ 	.short	(.L_27 - .L_26)


	//   ....[0]....
.L_26:
        /*0084*/ 	.word	0x00000540


	//   ....[1]....
        /*0088*/ 	.word	0x00000560


	//----- nvinfo : EIATTR_REQNTID
	.align		4
.L_27:
        /*008c*/ 	.byte	0x04, 0x10
        /*008e*/ 	.short	(.L_29 - .L_28)
.L_28:
        /*0090*/ 	.word	0x00000100
        /*0094*/ 	.word	0x00000001
        /*0098*/ 	.word	0x00000001


	//----- nvinfo : EIATTR_CBANK_PARAM_SIZE
	.align		4
.L_29:
        /*009c*/ 	.byte	0x03, 0x19
        /*009e*/ 	.short	0x0034


	//----- nvinfo : EIATTR_PARAM_CBANK
	.align		4
        /*00a0*/ 	.byte	0x04, 0x0a
        /*00a2*/ 	.short	(.L_31 - .L_30)
	.align		4
.L_30:
        /*00a4*/ 	.word	index@(.nv.constant0.triton_poi_fused__native_batch_norm_legit_no_training_relu_13)
        /*00a8*/ 	.short	0x0210
        /*00aa*/ 	.short	0x0034


	//----- nvinfo : EIATTR_SW_WAR
	.align		4
.L_31:
        /*00ac*/ 	.byte	0x04, 0x36
        /*00ae*/ 	.short	(.L_33 - .L_32)
.L_32:
        /*00b0*/ 	.word	0x00000008
.L_33:


//--------------------- .nv.callgraph             --------------------------
	.section	.nv.callgraph,"",@"SHT_CUDA_CALLGRAPH"
	.align	4
	.sectionentsize	8
	.align		4
        /*0000*/ 	.word	0x00000000
	.align		4
        /*0004*/ 	.word	0xffffffff
	.align		4
        /*0008*/ 	.word	0x00000000
	.align		4
        /*000c*/ 	.word	0xfffffffe
	.align		4
        /*0010*/ 	.word	0x00000000
	.align		4
        /*0014*/ 	.word	0xfffffffd
	.align		4
        /*0018*/ 	.word	0x00000000
	.align		4
        /*001c*/ 	.word	0xfffffffc


//--------------------- .nv.constant4             --------------------------
	.section	.nv.constant4,"a",@progbits
	.align	8
	.align		8
.nv.constant4:
        /*0000*/ 	.dword	_$_str
	.align		8
        /*0008*/ 	.dword	_$_str_$_2


//--------------------- .text.triton_poi_fused__native_batch_norm_legit_no_training_relu_13 --------------------------
	.section	.text.triton_poi_fused__native_batch_norm_legit_no_training_relu_13,"ax",@progbits
	.align	128
        .global         triton_poi_fused__native_batch_norm_legit_no_training_relu_13
        .type           triton_poi_fused__native_batch_norm_legit_no_training_relu_13,@function
        .size           triton_poi_fused__native_batch_norm_legit_no_training_relu_13,(.L_x_1 - triton_poi_fused__native_batch_norm_legit_no_training_relu_13)
        .other          triton_poi_fused__native_batch_norm_legit_no_training_relu_13,@"STO_CUDA_ENTRY STV_DEFAULT"
triton_poi_fused__native_batch_norm_legit_no_training_relu_13:
.text.triton_poi_fused__native_batch_norm_legit_no_training_relu_13:
[----:B------:R-:W0:Y:S01]  /*0000*/  LDC R1, c[0x0][0x28] ;  /* 0x00000a00ff017b82 */ /* 0x000e220000000800 */
[----:B------:R-:W1:Y:S01]  /*0010*/  S2R R0, SR_TID.X ;  /* 0x0000000000007919 */ /* 0x000e620000002100 */
[----:B------:R-:W-:Y:S02]  /*0020*/  CS2R R12, SRZ ;  /* 0x00000000000c7805 */ /* 0x000fe4000001ff00 */
[----:B------:R-:W-:Y:S01]  /*0030*/  CS2R R14, SRZ ;  /* 0x00000000000e7805 */ /* 0x000fe2000001ff00 */
[----:B------:R-:W-:Y:S01]  /*0040*/  ULDC.64 UR4, c[0x0][0x208] ;  /* 0x0000820000047ab9 */ /* 0x000fe20000000a00 */
[----:B------:R-:W2:Y:S02]  /*0050*/  S2R R3, SR_CTAID.X ;  /* 0x0000000000037919 */ /* 0x000ea40000002500 */
[----:B------:R-:W3:Y:S08]  /*0060*/  LDC.64 R22, c[0x0][0x218] ;  /* 0x00008600ff167b82 */ /* 0x000ef00000000a00 */
[----:B------:R-:W4:Y:S08]  /*0070*/  LDC.64 R24, c[0x0][0x210] ;  /* 0x00008400ff187b82 */ /* 0x000f300000000a00 */
[----:B------:R-:W5:Y:S01]  /*0080*/  LDC.64 R10, c[0x0][0x230] ;  /* 0x00008c00ff0a7b82 */ /* 0x000f620000000a00 */
[----:B-1----:R-:W-:-:S04]  /*0090*/  SHF.L.U32 R0, R0, 0x1, RZ ;  /* 0x0000000100007819 */ /* 0x002fc800000006ff */
[----:B------:R-:W-:-:S04]  /*00a0*/  LOP3.LUT R0, R0, 0x1fe, RZ, 0xc0, !PT ;  /* 0x000001fe00007812 */ /* 0x000fc800078ec0ff */
[----:B--2---:R-:W-:-:S04]  /*00b0*/  LEA R0, R3, R0, 0x9 ;  /* 0x0000000003007211 */ /* 0x004fc800078e48ff */
[----:B------:R-:W-:Y:S01]  /*00c0*/  IADD3 R2, R0, 0x1, RZ ;  /* 0x0000000100027810 */ /* 0x000fe20007ffe0ff */
[C---:B------:R-:W-:Y:S01]  /*00d0*/  IMAD.HI R4, R0.reuse, 0x60f25deb, RZ ;  /* 0x60f25deb00047827 */ /* 0x040fe200078e02ff */
[----:B------:R-:W-:-:S03]  /*00e0*/  ISETP.GE.AND P0, PT, R0, 0x1fb00, PT ;  /* 0x0001fb000000780c */ /* 0x000fc60003f06270 */
[----:B------:R-:W-:Y:S01]  /*00f0*/  IMAD.HI R6, R2, 0x60f25deb, RZ ;  /* 0x60f25deb02067827 */ /* 0x000fe200078e02ff */
[----:B------:R-:W-:Y:S01]  /*0100*/  SHF.R.U32.HI R5, RZ, 0x1f, R4 ;  /* 0x0000001fff057819 */ /* 0x000fe20000011604 */
[----:B------:R-:W1:Y:S03]  /*0110*/  LDC.64 R2, c[0x0][0x220] ;  /* 0x00008800ff027b82 */ /* 0x000e660000000a00 */
[----:B------:R-:W-:Y:S02]  /*0120*/  SHF.R.U32.HI R7, RZ, 0x1f, R6 ;  /* 0x0000001fff077819 */ /* 0x000fe40000011606 */
[----:B------:R-:W-:Y:S02]  /*0130*/  LEA.HI.SX32 R5, R4, R5, 0x1a ;  /* 0x0000000504057211 */ /* 0x000fe400078fd2ff */
[----:B------:R-:W-:-:S03]  /*0140*/  LEA.HI.SX32 R6, R6, R7, 0x1a ;  /* 0x0000000706067211 */ /* 0x000fc600078fd2ff */
[----:B------:R-:W-:-:S04]  /*0150*/  IMAD.HI R4, R5, 0x2aaaaaab, RZ ;  /* 0x2aaaaaab05047827 */ /* 0x000fc800078e02ff */
[----:B------:R-:W-:Y:S01]  /*0160*/  IMAD.HI R8, R6, 0x2aaaaaab, RZ ;  /* 0x2aaaaaab06087827 */ /* 0x000fe200078e02ff */
[----:B------:R-:W-:-:S04]  /*0170*/  SHF.R.U32.HI R7, RZ, 0x1f, R4 ;  /* 0x0000001fff077819 */ /* 0x000fc80000011604 */
[----:B------:R-:W-:Y:S02]  /*0180*/  SHF.R.U32.HI R9, RZ, 0x1f, R8 ;  /* 0x0000001fff097819 */ /* 0x000fe40000011608 */
[----:B------:R-:W-:Y:S02]  /*0190*/  LEA.HI R4, R4, R7, RZ, 0x1b ;  /* 0x0000000704047211 */ /* 0x000fe400078fd8ff */
[----:B------:R-:W-:-:S03]  /*01a0*/  LEA.HI R9, R8, R9, RZ, 0x1b ;  /* 0x0000000908097211 */ /* 0x000fc600078fd8ff */
[----:B------:R-:W-:Y:S02]  /*01b0*/  IMAD R7, R4, -0xc0, R5 ;  /* 0xffffff4004077824 */ /* 0x000fe400078e0205 */
[----:B------:R-:W-:Y:S02]  /*01c0*/  IMAD R17, R9, -0xc0, R6 ;  /* 0xffffff4009117824 */ /* 0x000fe400078e0206 */
[--C-:B-1----:R-:W-:Y:S01]  /*01d0*/  IMAD.WIDE R4, R7, 0x4, R2.reuse ;  /* 0x0000000407047825 */ /* 0x102fe200078e0202 */
[----:B------:R-:W1:Y:S03]  /*01e0*/  LDC.64 R8, c[0x0][0x228] ;  /* 0x00008a00ff087b82 */ /* 0x000e660000000a00 */
[----:B------:R-:W-:Y:S01]  /*01f0*/  IMAD.WIDE R20, R17, 0x4, R2 ;  /* 0x0000000411147825 */ /* 0x000fe200078e0202 */
[----:B------:R-:W2:Y:S04]  /*0200*/  @!P0 LDG.E.EL R12, desc[UR4][R4.64] ;  /* 0x00000004040c8981 */ /* 0x000ea8000c2e1900 */
[----:B------:R4:W2:Y:S01]  /*0210*/  @!P0 LDG.E.EL R15, desc[UR4][R20.64] ;  /* 0x00000004140f8981 */ /* 0x0008a2000c2e1900 */
[----:B------:R-:W-:Y:S01]  /*0220*/  CS2R R2, SRZ ;  /* 0x0000000000027805 */ /* 0x000fe2000001ff00 */
[----:B---3--:R-:W-:-:S04]  /*0230*/  IMAD.WIDE R18, R7, 0x4, R22 ;  /* 0x0000000407127825 */ /* 0x008fc800078e0216 */
[C---:B------:R-:W-:Y:S01]  /*0240*/  IMAD.WIDE R22, R17.reuse, 0x4, R22 ;  /* 0x0000000411167825 */ /* 0x040fe200078e0216 */
[----:B------:R-:W3:Y:S03]  /*0250*/  @!P0 LDG.E.EL R13, desc[UR4][R18.64] ;  /* 0x00000004120d8981 */ /* 0x000ee6000c2e1900 */
[----:B----4-:R-:W-:Y:S01]  /*0260*/  IMAD.WIDE R20, R0, 0x4, R24 ;  /* 0x0000000400147825 */ /* 0x010fe200078e0218 */
[----:B------:R-:W4:Y:S03]  /*0270*/  @!P0 LDG.E.EL R14, desc[UR4][R22.64] ;  /* 0x00000004160e8981 */ /* 0x000f26000c2e1900 */
[----:B-----5:R-:W-:Y:S01]  /*0280*/  IMAD.WIDE R24, R17, 0x4, R10 ;  /* 0x0000000411187825 */ /* 0x020fe200078e020a */
[----:B------:R-:W3:Y:S03]  /*0290*/  @!P0 LDG.E.64 R2, desc[UR4][R20.64] ;  /* 0x0000000414028981 */ /* 0x000ee6000c1e1b00 */
[----:B-1----:R-:W-:-:S04]  /*02a0*/  IMAD.WIDE R4, R7, 0x4, R8 ;  /* 0x0000000407047825 */ /* 0x002fc800078e0208 */
[----:B------:R-:W-:Y:S01]  /*02b0*/  IMAD.WIDE R6, R7, 0x4, R10 ;  /* 0x0000000407067825 */ /* 0x000fe200078e020a */
[----:B------:R-:W-:-:S03]  /*02c0*/  CS2R R10, SRZ ;  /* 0x00000000000a7805 */ /* 0x000fc6000001ff00 */
[----:B------:R-:W-:Y:S01]  /*02d0*/  IMAD.WIDE R8, R17, 0x4, R8 ;  /* 0x0000000411087825 */ /* 0x000fe200078e0208 */
[----:B------:R-:W-:Y:S02]  /*02e0*/  CS2R R16, SRZ ;  /* 0x0000000000107805 */ /* 0x000fe4000001ff00 */
[----:B------:R1:W5:Y:S04]  /*02f0*/  @!P0 LDG.E.EL R11, desc[UR4][R6.64] ;  /* 0x00000004060b8981 */ /* 0x000368000c2e1900 */
[----:B------:R1:W5:Y:S04]  /*0300*/  @!P0 LDG.E.EL R16, desc[UR4][R4.64] ;  /* 0x0000000404108981 */ /* 0x000368000c2e1900 */
[----:B------:R-:W5:Y:S04]  /*0310*/  @!P0 LDG.E.EL R17, desc[UR4][R8.64] ;  /* 0x0000000408118981 */ /* 0x000f68000c2e1900 */
[----:B------:R-:W5:Y:S01]  /*0320*/  @!P0 LDG.E.EL R10, desc[UR4][R24.64] ;  /* 0x00000004180a8981 */ /* 0x000f62000c2e1900 */
[----:B-1----:R-:W-:Y:S01]  /*0330*/  HFMA2.MMA R6, -RZ, RZ, 1.625, 0 ;  /* 0x3e800000ff067435 */ /* 0x002fe200000001ff */
[----:B0-----:R-:W0:Y:S02]  /*0340*/  LDC.64 R4, c[0x0][0x238] ;  /* 0x00008e00ff047b82 */ /* 0x001e240000000a00 */
[----:B0-----:R-:W-:-:S04]  /*0350*/  IMAD.WIDE R4, R0, 0x4, R4 ;  /* 0x0000000400047825 */ /* 0x001fc800078e0204 */
[----:B--2---:R-:W-:Y:S01]  /*0360*/  FADD R12, R12, 0.0010000000474974513054 ;  /* 0x3a83126f0c0c7421 */ /* 0x004fe20000000000 */
[----:B------:R-:W-:-:S03]  /*0370*/  FADD R15, R15, 0.0010000000474974513054 ;  /* 0x3a83126f0f0f7421 */ /* 0x000fc60000000000 */
[----:B------:R-:W0:Y:S08]  /*0380*/  MUFU.SQRT R18, R12 ;  /* 0x0000000c00127308 */ /* 0x000e300000002000 */
[----:B------:R-:W1:Y:S01]  /*0390*/  MUFU.SQRT R19, R15 ;  /* 0x0000000f00137308 */ /* 0x000e620000002000 */
[C---:B0-----:R-:W-:Y:S02]  /*03a0*/  FSETP.GT.AND P1, PT, R18.reuse, 8.50705917302346158658e+37, PT ;  /* 0x7e8000001200780b */ /* 0x041fe40003f24000 */
[----:B------:R-:W-:-:S02]  /*03b0*/  FSETP.GEU.AND P3, PT, R18, 1.175494350822287508e-38, PT ;  /* 0x008000001200780b */ /* 0x000fc40003f6e000 */
[C---:B-1----:R-:W-:Y:S02]  /*03c0*/  FSETP.GT.AND P2, PT, R19.reuse, 8.50705917302346158658e+37, PT ;  /* 0x7e8000001300780b */ /* 0x042fe40003f44000 */
[----:B------:R-:W-:-:S07]  /*03d0*/  FSETP.GEU.AND P4, PT, R19, 1.175494350822287508e-38, PT ;  /* 0x008000001300780b */ /* 0x000fce0003f8e000 */
[----:B------:R-:W-:-:S04]  /*03e0*/  @P1 FMUL R18, R18, 0.25 ;  /* 0x3e80000012121820 */ /* 0x000fc80000400000 */
[----:B------:R-:W-:Y:S01]  /*03f0*/  @!P3 FMUL R18, R18, 16777216 ;  /* 0x4b8000001212b820 */ /* 0x000fe20000400000 */
[----:B------:R-:W-:-:S04]  /*0400*/  @P2 FMUL R19, R19, 0.25 ;  /* 0x3e80000013132820 */ /* 0x000fc80000400000 */
[----:B------:R-:W-:Y:S01]  /*0410*/  @!P4 FMUL R19, R19, 16777216 ;  /* 0x4b8000001313c820 */ /* 0x000fe20000400000 */
[----:B------:R-:W0:Y:S01]  /*0420*/  MUFU.RCP R18, R18 ;  /* 0x0000001200127308 */ /* 0x000e220000001000 */
[----:B------:R-:W-:-:S07]  /*0430*/  FSEL R7, R6, 1, P1 ;  /* 0x3f80000006077808 */ /* 0x000fce0000800000 */
[----:B------:R-:W1:Y:S01]  /*0440*/  MUFU.RCP R19, R19 ;  /* 0x0000001300137308 */ /* 0x000e620000001000 */
[----:B------:R-:W-:Y:S01]  /*0450*/  FSEL R6, R6, 1, P2 ;  /* 0x3f80000006067808 */ /* 0x000fe20001000000 */
[----:B------:R-:W-:-:S04]  /*0460*/  @!P3 FMUL R7, R7, 16777216 ;  /* 0x4b8000000707b820 */ /* 0x000fc80000400000 */
[----:B------:R-:W-:Y:S01]  /*0470*/  @!P4 FMUL R6, R6, 16777216 ;  /* 0x4b8000000606c820 */ /* 0x000fe20000400000 */
[----:B---3--:R-:W-:Y:S01]  /*0480*/  FADD R2, -R13, R2 ;  /* 0x000000020d027221 */ /* 0x008fe20000000100 */
[----:B----4-:R-:W-:Y:S01]  /*0490*/  FADD R3, -R14, R3 ;  /* 0x000000030e037221 */ /* 0x010fe20000000100 */
[----:B0-----:R-:W-:Y:S01]  /*04a0*/  FMUL R7, R18, R7 ;  /* 0x0000000712077220 */ /* 0x001fe20000400000 */
[----:B-1----:R-:W-:-:S03]  /*04b0*/  FMUL R6, R19, R6 ;  /* 0x0000000613067220 */ /* 0x002fc60000400000 */
[----:B------:R-:W-:Y:S01]  /*04c0*/  FMUL R2, R2, R7 ;  /* 0x0000000702027220 */ /* 0x000fe20000400000 */
[----:B------:R-:W-:-:S03]  /*04d0*/  FMUL R3, R3, R6 ;  /* 0x0000000603037220 */ /* 0x000fc60000400000 */
[----:B-----5:R-:W-:Y:S01]  /*04e0*/  FFMA R2, R2, R16, R11 ;  /* 0x0000001002027223 */ /* 0x020fe2000000000b */
[----:B------:R-:W-:-:S04]  /*04f0*/  FFMA R3, R3, R17, R10 ;  /* 0x0000001103037223 */ /* 0x000fc8000000000a */
[C---:B------:R-:W-:Y:S02]  /*0500*/  FSETP.GEU.AND P1, PT, R2.reuse, RZ, PT ;  /* 0x000000ff0200720b */ /* 0x040fe40003f2e000 */
[C---:B------:R-:W-:Y:S02]  /*0510*/  FSETP.GEU.AND P2, PT, R3.reuse, RZ, PT ;  /* 0x000000ff0300720b */ /* 0x040fe40003f4e000 */
[----:B------:R-:W-:Y:S02]  /*0520*/  FSEL R2, R2, RZ, P1 ;  /* 0x000000ff02027208 */ /* 0x000fe40000800000 */
[----:B------:R-:W-:Y:S01]  /*0530*/  FSEL R3, R3, RZ, P2 ;  /* 0x000000ff03037208 */ /* 0x000fe20001000000 */
[----:B------:R-:W-:Y:S08]  /*0540*/  @P0 EXIT ;  /* 0x000000000000094d */ /* 0x000ff00003800000 */
[----:B------:R-:W-:Y:S01]  /*0550*/  STG.E.64 desc[UR4][R4.64], R2 ;  /* 0x0000000204007986 */ /* 0x000fe2000c101b04 */
[----:B------:R-:W-:Y:S05]  /*0560*/  EXIT ;  /* 0x000000000000794d */ /* 0x000fea0003800000 */
.L_x_0:
[----:B------:R-:W-:-:S00]  /*0570*/  BRA `(.L_x_0) ;  /* 0xfffffffc00fc7947 */ /* 0x000fc0000383ffff */
[----:B------:R-:W-:-:S00]  /*0580*/  NOP ;  /* 0x0000000000007918 */ /* 0x000fc00000000000 */
[----:B------:R-:W-:-:S00]  /*0590*/  NOP ;  /* 0x0000000000007918 */ /* 0x000fc00000000000 */
[----:B------:R-:W-:-:S00]  /*05a0*/  NOP ;  /* 0x0000000000007918 */ /* 0x000fc00000000000 */
[----:B------:R-:W-:-:S00]  /*05b0*/  NOP ;  /* 0x0000000000007918 */ /* 0x000fc00000000000 */
[----:B------:R-:W-:-:S00]  /*05c0*/  NOP ;  /* 0x0000000000007918 */ /* 0x000fc00000000000 */
[----:B------:R-:W-:-:S00]  /*05d0*/  NOP ;  /* 0x0000000000007918 */ /* 0x000fc00000000000 */
[----:B------:R-:W-:-:S00]  /*05e0*/  NOP ;  /* 0x0000000000007918 */ /* 0x000fc00000000000 */
[----:B------:R-:W-:-:S00]  /*05f0*/  NOP ;  /* 0x0000000000007918 */ /* 0x000fc00000000000 */
.L_x_1:


//--------------------- .nv.global.init           --------------------------
	.section	.nv.global.init,"aw",@progbits
.nv.global.init:
	.type		_$_str,@object
	.size		_$_str,(_$_str_$_2 - _$_str)
_$_str:
        /*0000*/ 	.byte	0x5f, 0x5f, 0x43, 0x55, 0x44, 0x41, 0x5f, 0x46, 0x54, 0x5a, 0x00
	.type		_$_str_$_2,@object
	.size		_$_str_$_2,(.L_1 - _$_str_$_2)
_$_str_$_2:
        /*000b*/ 	.byte	0x5f, 0x5f, 0x43, 0x55, 0x44, 0x41, 0x5f, 0x50, 0x52, 0x45, 0x43, 0x5f, 0x53, 0x51, 0x52, 0x54
        /*001b*/ 	.byte	0x00
.L_1:


//--------------------- .nv.constant0.triton_poi_fused__native_batch_norm_legit_no_training_relu_13 --------------------------
	.section	.nv.constant0.triton_poi_fused__native_batch_norm_legit_no_training_relu_13,"a",@progbits
	.sectionflags	@""
	.align	4
.nv.constant0.triton_poi_fused__native_batch_norm_legit_no_training_relu_13:
	.zero		580
